//
// Generated by NVIDIA NVVM Compiler
//
// Compiler Build ID: CL-36424714
// Cuda compilation tools, release 13.0, V13.0.88
// Based on NVVM 20.0.0
//

.version 9.0
.target sm_100
.address_size 64

	// .globl	_Z9gInitDataP6float2S0_
.global .align 4 .b8 __cudart_i2opi_f[24] = {65, 144, 67, 60, 153, 149, 98, 219, 192, 221, 52, 245, 209, 87, 39, 252, 41, 21, 68, 78, 110, 131, 249, 162};

.visible .entry _Z9gInitDataP6float2S0_(
	.param .u64 .ptr .align 1 _Z9gInitDataP6float2S0__param_0,
	.param .u64 .ptr .align 1 _Z9gInitDataP6float2S0__param_1
)
{
	.local .align 4 .b8 	__local_depot0[28];
	.reg .b64 	%SP;
	.reg .b64 	%SPL;
	.reg .pred 	%p<17>;
	.reg .b32 	%r<83>;
	.reg .b32 	%f<51>;
	.reg .b64 	%rd<47>;
	.reg .b64 	%fd<8>;

	mov.u64 	%SPL, __local_depot0;
	ld.param.u64 	%rd16, [_Z9gInitDataP6float2S0__param_0];
	ld.param.u64 	%rd17, [_Z9gInitDataP6float2S0__param_1];
	cvta.to.global.u64 	%rd18, %rd17;
	add.u64 	%rd1, %SPL, 0;
	mov.u32 	%r29, %tid.x;
	mov.u32 	%r30, %ntid.x;
	mov.u32 	%r31, %ctaid.x;
	mad.lo.s32 	%r1, %r30, %r31, %r29;
	mul.wide.s32 	%rd20, %r1, 8;
	add.s64 	%rd21, %rd18, %rd20;
	ld.global.f32 	%f11, [%rd21];
	add.f32 	%f12, %f11, %f11;
	cvt.f64.f32 	%fd1, %f12;
	mul.f64 	%fd2, %fd1, 0d400921FAFC8B007A;
	mul.f64 	%fd3, %fd2, 0d3F90000000000000;
	cvt.rn.f32.f64 	%f1, %fd3;
	mul.f32 	%f13, %f1, 0f3F22F983;
	cvt.rni.s32.f32 	%r82, %f13;
	cvt.rn.f32.s32 	%f14, %r82;
	fma.rn.f32 	%f15, %f14, 0fBFC90FDA, %f1;
	fma.rn.f32 	%f16, %f14, 0fB3A22168, %f15;
	fma.rn.f32 	%f50, %f14, 0fA7C234C5, %f16;
	abs.f32 	%f3, %f1;
	setp.ltu.f32 	%p1, %f3, 0f47CE4780;
	mov.u32 	%r78, %r82;
	mov.f32 	%f49, %f50;
	@%p1 bra 	$L__BB0_8;
	setp.neu.f32 	%p2, %f3, 0f7F800000;
	@%p2 bra 	$L__BB0_3;
	mov.f32 	%f19, 0f00000000;
	mul.rn.f32 	%f49, %f1, %f19;
	mov.b32 	%r78, 0;
	bra.uni 	$L__BB0_8;
$L__BB0_3:
	mov.b32 	%r3, %f1;
	shl.b32 	%r33, %r3, 8;
	or.b32  	%r4, %r33, -2147483648;
	mov.b64 	%rd43, 0;
	mov.b32 	%r75, 0;
	mov.u64 	%rd41, __cudart_i2opi_f;
	mov.u64 	%rd42, %rd1;
$L__BB0_4:
	.pragma "nounroll";
	ld.global.nc.u32 	%r34, [%rd41];
	mad.wide.u32 	%rd24, %r34, %r4, %rd43;
	shr.u64 	%rd43, %rd24, 32;
	st.local.u32 	[%rd42], %rd24;
	add.s32 	%r75, %r75, 1;
	add.s64 	%rd42, %rd42, 4;
	add.s64 	%rd41, %rd41, 4;
	setp.ne.s32 	%p3, %r75, 6;
	@%p3 bra 	$L__BB0_4;
	shr.u32 	%r35, %r3, 23;
	st.local.u32 	[%rd1+24], %rd43;
	and.b32  	%r7, %r35, 31;
	and.b32  	%r36, %r35, 224;
	add.s32 	%r37, %r36, -128;
	shr.u32 	%r38, %r37, 5;
	mul.wide.u32 	%rd25, %r38, 4;
	sub.s64 	%rd8, %rd1, %rd25;
	ld.local.u32 	%r76, [%rd8+24];
	ld.local.u32 	%r77, [%rd8+20];
	setp.eq.s32 	%p4, %r7, 0;
	@%p4 bra 	$L__BB0_7;
	shf.l.wrap.b32 	%r76, %r77, %r76, %r7;
	ld.local.u32 	%r39, [%rd8+16];
	shf.l.wrap.b32 	%r77, %r39, %r77, %r7;
$L__BB0_7:
	shr.u32 	%r40, %r76, 30;
	shf.l.wrap.b32 	%r41, %r77, %r76, 2;
	shl.b32 	%r42, %r77, 2;
	shr.u32 	%r43, %r41, 31;
	add.s32 	%r44, %r43, %r40;
	neg.s32 	%r45, %r44;
	setp.lt.s32 	%p5, %r3, 0;
	selp.b32 	%r78, %r45, %r44, %p5;
	xor.b32  	%r46, %r41, %r3;
	shr.s32 	%r47, %r41, 31;
	xor.b32  	%r48, %r47, %r41;
	xor.b32  	%r49, %r47, %r42;
	cvt.u64.u32 	%rd26, %r48;
	shl.b64 	%rd27, %rd26, 32;
	cvt.u64.u32 	%rd28, %r49;
	or.b64  	%rd29, %rd27, %rd28;
	cvt.rn.f64.s64 	%fd4, %rd29;
	mul.f64 	%fd5, %fd4, 0d3BF921FB54442D19;
	cvt.rn.f32.f64 	%f17, %fd5;
	neg.f32 	%f18, %f17;
	setp.lt.s32 	%p6, %r46, 0;
	selp.f32 	%f49, %f18, %f17, %p6;
$L__BB0_8:
	setp.ltu.f32 	%p7, %f3, 0f47CE4780;
	add.s32 	%r51, %r78, 1;
	mul.rn.f32 	%f20, %f49, %f49;
	and.b32  	%r52, %r78, 1;
	setp.eq.b32 	%p8, %r52, 1;
	selp.f32 	%f21, %f49, 0f3F800000, %p8;
	fma.rn.f32 	%f22, %f20, %f21, 0f00000000;
	fma.rn.f32 	%f23, %f20, 0f37CBAC00, 0fBAB607ED;
	selp.f32 	%f24, 0fB94D4153, %f23, %p8;
	selp.f32 	%f25, 0f3C0885E4, 0f3D2AAABB, %p8;
	fma.rn.f32 	%f26, %f24, %f20, %f25;
	selp.f32 	%f27, 0fBE2AAAA8, 0fBEFFFFFF, %p8;
	fma.rn.f32 	%f28, %f26, %f20, %f27;
	fma.rn.f32 	%f29, %f28, %f22, %f21;
	and.b32  	%r53, %r51, 2;
	setp.eq.s32 	%p9, %r53, 0;
	mov.f32 	%f30, 0f00000000;
	sub.f32 	%f31, %f30, %f29;
	selp.f32 	%f7, %f29, %f31, %p9;
	@%p7 bra 	$L__BB0_16;
	setp.neu.f32 	%p10, %f3, 0f7F800000;
	@%p10 bra 	$L__BB0_11;
	mov.f32 	%f34, 0f00000000;
	mul.rn.f32 	%f50, %f1, %f34;
	mov.b32 	%r82, 0;
	bra.uni 	$L__BB0_16;
$L__BB0_11:
	mov.b32 	%r16, %f1;
	shl.b32 	%r55, %r16, 8;
	or.b32  	%r17, %r55, -2147483648;
	mov.b64 	%rd46, 0;
	mov.b32 	%r79, 0;
	mov.u64 	%rd44, __cudart_i2opi_f;
	mov.u64 	%rd45, %rd1;
$L__BB0_12:
	.pragma "nounroll";
	ld.global.nc.u32 	%r56, [%rd44];
	mad.wide.u32 	%rd32, %r56, %r17, %rd46;
	shr.u64 	%rd46, %rd32, 32;
	st.local.u32 	[%rd45], %rd32;
	add.s32 	%r79, %r79, 1;
	add.s64 	%rd45, %rd45, 4;
	add.s64 	%rd44, %rd44, 4;
	setp.ne.s32 	%p11, %r79, 6;
	@%p11 bra 	$L__BB0_12;
	shr.u32 	%r57, %r16, 23;
	st.local.u32 	[%rd1+24], %rd46;
	and.b32  	%r20, %r57, 31;
	and.b32  	%r58, %r57, 224;
	add.s32 	%r59, %r58, -128;
	shr.u32 	%r60, %r59, 5;
	mul.wide.u32 	%rd33, %r60, 4;
	sub.s64 	%rd15, %rd1, %rd33;
	ld.local.u32 	%r80, [%rd15+24];
	ld.local.u32 	%r81, [%rd15+20];
	setp.eq.s32 	%p12, %r20, 0;
	@%p12 bra 	$L__BB0_15;
	shf.l.wrap.b32 	%r80, %r81, %r80, %r20;
	ld.local.u32 	%r61, [%rd15+16];
	shf.l.wrap.b32 	%r81, %r61, %r81, %r20;
$L__BB0_15:
	shr.u32 	%r62, %r80, 30;
	shf.l.wrap.b32 	%r63, %r81, %r80, 2;
	shl.b32 	%r64, %r81, 2;
	shr.u32 	%r65, %r63, 31;
	add.s32 	%r66, %r65, %r62;
	neg.s32 	%r67, %r66;
	setp.lt.s32 	%p13, %r16, 0;
	selp.b32 	%r82, %r67, %r66, %p13;
	xor.b32  	%r68, %r63, %r16;
	shr.s32 	%r69, %r63, 31;
	xor.b32  	%r70, %r69, %r63;
	xor.b32  	%r71, %r69, %r64;
	cvt.u64.u32 	%rd34, %r70;
	shl.b64 	%rd35, %rd34, 32;
	cvt.u64.u32 	%rd36, %r71;
	or.b64  	%rd37, %rd35, %rd36;
	cvt.rn.f64.s64 	%fd6, %rd37;
	mul.f64 	%fd7, %fd6, 0d3BF921FB54442D19;
	cvt.rn.f32.f64 	%f32, %fd7;
	neg.f32 	%f33, %f32;
	setp.lt.s32 	%p14, %r68, 0;
	selp.f32 	%f50, %f33, %f32, %p14;
$L__BB0_16:
	cvta.to.global.u64 	%rd38, %rd16;
	mul.rn.f32 	%f35, %f50, %f50;
	and.b32  	%r73, %r82, 1;
	setp.eq.b32 	%p15, %r73, 1;
	selp.f32 	%f36, 0f3F800000, %f50, %p15;
	fma.rn.f32 	%f37, %f35, %f36, 0f00000000;
	fma.rn.f32 	%f38, %f35, 0f37CBAC00, 0fBAB607ED;
	selp.f32 	%f39, %f38, 0fB94D4153, %p15;
	selp.f32 	%f40, 0f3D2AAABB, 0f3C0885E4, %p15;
	fma.rn.f32 	%f41, %f39, %f35, %f40;
	selp.f32 	%f42, 0fBEFFFFFF, 0fBE2AAAA8, %p15;
	fma.rn.f32 	%f43, %f41, %f35, %f42;
	fma.rn.f32 	%f44, %f43, %f37, %f36;
	and.b32  	%r74, %r82, 2;
	setp.eq.s32 	%p16, %r74, 0;
	mov.f32 	%f45, 0f00000000;
	sub.f32 	%f46, %f45, %f44;
	selp.f32 	%f47, %f44, %f46, %p16;
	fma.rn.f32 	%f48, %f47, 0fC0400000, %f7;
	add.s64 	%rd40, %rd38, %rd20;
	st.global.v2.f32 	[%rd40], {%f48, %f45};
	ret;

}


// ===== COMPILED SASS (sm_100) =====

	.target	sm_100

	.elftype	@"ET_EXEC"


//--------------------- .note.nv.tkinfo           --------------------------
	.section	.note.nv.tkinfo,"",@"SHT_NOTE"
	.sectionflags	@"SHF_NOTE_NV_TKINFO"
	.tkinfo
        /*0018*/ 	.word	0x00000002
        /*0030*/ 	.string	""
        /*0030*/ 	.string	"ptxas"
        /*0030*/ 	.string	"Cuda compilation tools, release 13.0, V13.0.88"
        /*0030*/ 	.string	"Build cuda_13.0.r13.0/compiler.36424714_0"
        /*0030*/ 	.string	"-arch sm_100 -m 64 "



//--------------------- .note.nv.cuinfo           --------------------------
	.section	.note.nv.cuinfo,"",@"SHT_NOTE"
	.sectionflags	@"SHF_NOTE_NV_CUINFO"
        /*0018*/ 	.short	0x0002
        /*001a*/ 	.short	0x0064
        /*001c*/ 	.short	0x0082
	.zero		2


//--------------------- .nv.info                  --------------------------
	.section	.nv.info,"",@"SHT_CUDA_INFO"
	.align	4


	//----- nvinfo : EIATTR_REGCOUNT
	.align		4
        /*0000*/ 	.byte	0x04, 0x2f
        /*0002*/ 	.short	(.L_2 - .L_1)
	.align		4
.L_1:
        /*0004*/ 	.word	index@(_Z9gInitDataP6float2S0_)
        /*0008*/ 	.word	0x00000015


	//----- nvinfo : EIATTR_FRAME_SIZE
	.align		4
.L_2:
        /*000c*/ 	.byte	0x04, 0x11
        /*000e*/ 	.short	(.L_4 - .L_3)
	.align		4
.L_3:
        /*0010*/ 	.word	index@(_Z9gInitDataP6float2S0_)
        /*0014*/ 	.word	0x00000000


	//----- nvinfo : EIATTR_MIN_STACK_SIZE
	.align		4
.L_4:
        /*0018*/ 	.byte	0x04, 0x12
        /*001a*/ 	.short	(.L_6 - .L_5)
	.align		4
.L_5:
        /*001c*/ 	.word	index@(_Z9gInitDataP6float2S0_)
        /*0020*/ 	.word	0x00000000
.L_6:


//--------------------- .nv.compat                --------------------------
	.section	.nv.compat,"",@"SHT_CUDA_COMPAT_INFO"
	.align	4
        /*0000*/ 	.byte	0x02, 0x09, 0x00, 0x00, 0x02, 0x02, 0x01, 0x00, 0x02, 0x05, 0x05, 0x00, 0x03, 0x07, 0x01, 0x01
        /*0010*/ 	.byte	0x02, 0x03, 0x00, 0x00, 0x02, 0x06, 0x01, 0x00, 0x04, 0x0b, 0x08, 0x00, 0x01, 0x00, 0x00, 0x00
        /*0020*/ 	.byte	0x00, 0x00, 0x00, 0x00


//--------------------- .nv.info._Z9gInitDataP6float2S0_ --------------------------
	.section	.nv.info._Z9gInitDataP6float2S0_,"",@"SHT_CUDA_INFO"
	.sectionflags	@""
	.align	4


	//----- nvinfo : EIATTR_CUDA_API_VERSION
	.align		4
        /*0000*/ 	.byte	0x04, 0x37
        /*0002*/ 	.short	(.L_8 - .L_7)
.L_7:
        /*0004*/ 	.word	0x00000082


	//----- nvinfo : EIATTR_KPARAM_INFO
	.align		4
.L_8:
        /*0008*/ 	.byte	0x04, 0x17
        /*000a*/ 	.short	(.L_10 - .L_9)
.L_9:
        /*000c*/ 	.word	0x00000000
        /*0010*/ 	.short	0x0001
        /*0012*/ 	.short	0x0008
        /*0014*/ 	.byte	0x00, 0xf5, 0x21, 0x00


	//----- nvinfo : EIATTR_KPARAM_INFO
	.align		4
.L_10:
        /*0018*/ 	.byte	0x04, 0x17
        /*001a*/ 	.short	(.L_12 - .L_11)
.L_11:
        /*001c*/ 	.word	0x00000000
        /*0020*/ 	.short	0x0000
        /*0022*/ 	.short	0x0000
        /*0024*/ 	.byte	0x00, 0xf5, 0x21, 0x00


	//----- nvinfo : EIATTR_SPARSE_MMA_MASK
	.align		4
.L_12:
        /*0028*/ 	.byte	0x03, 0x50
        /*002a*/ 	.short	0x0000


	//----- nvinfo : EIATTR_MAXREG_COUNT
	.align		4
        /*002c*/ 	.byte	0x03, 0x1b
        /*002e*/ 	.short	0x00ff


	//----- nvinfo : EIATTR_MERCURY_ISA_VERSION
	.align		4
        /*0030*/ 	.byte	0x03, 0x5f
        /*0032*/ 	.short	0x0101


	//----- nvinfo : EIATTR_VRC_CTA_INIT_COUNT
	.align		4
        /*0034*/ 	.byte	0x02, 0x4a
	.zero		1
	.zero		1


	//----- nvinfo : EIATTR_EXIT_INSTR_OFFSETS
	.align		4
        /*0038*/ 	.byte	0x04, 0x1c
        /*003a*/ 	.short	(.L_14 - .L_13)


	//   ....[0]....
.L_13:
        /*003c*/ 	.word	0x00001070


	//----- nvinfo : EIATTR_CRS_STACK_SIZE
	.align		4
.L_14:
        /*0040*/ 	.byte	0x04, 0x1e
        /*0042*/ 	.short	(.L_16 - .L_15)
.L_15:
        /*0044*/ 	.word	0x00000000


	//----- nvinfo : EIATTR_CBANK_PARAM_SIZE
	.align		4
.L_16:
        /*0048*/ 	.byte	0x03, 0x19
        /*004a*/ 	.short	0x0010


	//----- nvinfo : EIATTR_PARAM_CBANK
	.align		4
        /*004c*/ 	.byte	0x04, 0x0a
        /*004e*/ 	.short	(.L_18 - .L_17)
	.align		4
.L_17:
        /*0050*/ 	.word	index@(.nv.constant0._Z9gInitDataP6float2S0_)
        /*0054*/ 	.short	0x0380
        /*0056*/ 	.short	0x0010


	//----- nvinfo : EIATTR_SW_WAR
	.align		4
.L_18:
        /*0058*/ 	.byte	0x04, 0x36
        /*005a*/ 	.short	(.L_20 - .L_19)
.L_19:
        /*005c*/ 	.word	0x00000008
.L_20:


//--------------------- .nv.callgraph             --------------------------
	.section	.nv.callgraph,"",@"SHT_CUDA_CALLGRAPH"
	.align	4
	.sectionentsize	8
	.align		4
        /*0000*/ 	.word	0x00000000
	.align		4
        /*0004*/ 	.word	0xffffffff
	.align		4
        /*0008*/ 	.word	0x00000000
	.align		4
        /*000c*/ 	.word	0xfffffffe
	.align		4
        /*0010*/ 	.word	0x00000000
	.align		4
        /*0014*/ 	.word	0xfffffffd
	.align		4
        /*0018*/ 	.word	0x00000000
	.align		4
        /*001c*/ 	.word	0xfffffffc


//--------------------- .nv.constant4             --------------------------
	.section	.nv.constant4,"a",@progbits
	.align	8
	.align		8
.nv.constant4:
        /*0000*/ 	.dword	__cudart_i2opi_f


//--------------------- .text._Z9gInitDataP6float2S0_ --------------------------
	.section	.text._Z9gInitDataP6float2S0_,"ax",@progbits
	.align	128
        .global         _Z9gInitDataP6float2S0_
        .type           _Z9gInitDataP6float2S0_,@function
        .size           _Z9gInitDataP6float2S0_,(.L_x_11 - _Z9gInitDataP6float2S0_)
        .other          _Z9gInitDataP6float2S0_,@"STO_CUDA_ENTRY STV_DEFAULT"
_Z9gInitDataP6float2S0_:
.text._Z9gInitDataP6float2S0_:
[----:B------:R-:W-:Y:S01]  /*0000*/  LDC R1, c[0x0][0x37c] ;  /* 0x0000df00ff017b82 */ /* 0x000fe20000000800 */
[----:B------:R-:W0:Y:S07]  /*0010*/  S2R R2, SR_TID.X ;  /* 0x0000000000027919 */ /* 0x000e2e0000002100 */
[----:B------:R-:W1:Y:S01]  /*0020*/  LDC.64 R4, c[0x0][0x388] ;  /* 0x0000e200ff047b82 */ /* 0x000e620000000a00 */
[----:B------:R-:W0:Y:S01]  /*0030*/  LDCU UR4, c[0x0][0x360] ;  /* 0x00006c00ff0477ac */ /* 0x000e220008000800 */
[----:B------:R-:W0:Y:S01]  /*0040*/  S2R R3, SR_CTAID.X ;  /* 0x0000000000037919 */ /* 0x000e220000002500 */
[----:B------:R-:W2:Y:S01]  /*0050*/  LDCU.64 UR6, c[0x0][0x358] ;  /* 0x00006b00ff0677ac */ /* 0x000ea20008000a00 */
[----:B0-----:R-:W-:-:S04]  /*0060*/  IMAD R2, R3, UR4, R2 ;  /* 0x0000000403027c24 */ /* 0x001fc8000f8e0202 */
[----:B-1----:R-:W-:-:S06]  /*0070*/  IMAD.WIDE R4, R2, 0x8, R4 ;  /* 0x0000000802047825 */ /* 0x002fcc00078e0204 */
[----:B--2---:R-:W2:Y:S01]  /*0080*/  LDG.E R4, desc[UR6][R4.64] ;  /* 0x0000000604047981 */ /* 0x004ea2000c1e1900 */
[----:B------:R-:W-:Y:S01]  /*0090*/  UMOV UR4, 0xfc8b007a ;  /* 0xfc8b007a00047882 */ /* 0x000fe20000000000 */
[----:B------:R-:W-:Y:S01]  /*00a0*/  UMOV UR5, 0x400921fa ;  /* 0x400921fa00057882 */ /* 0x000fe20000000000 */
[----:B------:R-:W-:Y:S01]  /*00b0*/  BSSY.RECONVERGENT B0, `(.L_x_0) ;  /* 0x0000071000007945 */ /* 0x000fe20003800200 */
[----:B--2---:R-:W-:-:S04]  /*00c0*/  FADD R0, R4, R4 ;  /* 0x0000000404007221 */ /* 0x004fc80000000000 */
[----:B------:R-:W0:Y:S02]  /*00d0*/  F2F.F64.F32 R6, R0 ;  /* 0x0000000000067310 */ /* 0x000e240000201800 */
[----:B0-----:R-:W-:-:S08]  /*00e0*/  DMUL R6, R6, UR4 ;  /* 0x0000000406067c28 */ /* 0x001fd00008000000 */
[----:B------:R-:W-:-:S06]  /*00f0*/  DMUL R8, R6, 0.015625 ;  /* 0x3f90000006087828 */ /* 0x000fcc0000000000 */
[----:B------:R-:W0:Y:S02]  /*0100*/  F2F.F32.F64 R3, R8 ;  /* 0x0000000800037310 */ /* 0x000e240000301000 */
[C---:B0-----:R-:W-:Y:S01]  /*0110*/  FMUL R7, R3.reuse, 0.63661974668502807617 ;  /* 0x3f22f98303077820 */ /* 0x041fe20000400000 */
[----:B------:R-:W-:-:S05]  /*0120*/  FSETP.GE.AND P0, PT, |R3|, 105615, PT ;  /* 0x47ce47800300780b */ /* 0x000fca0003f06200 */
[----:B------:R-:W0:Y:S01]  /*0130*/  F2I.NTZ R12, R7 ;  /* 0x00000007000c7305 */ /* 0x000e220000203100 */
[----:B------:R-:W-:Y:S02]  /*0140*/  P2R R4, PR, RZ, 0x1 ;  /* 0x00000001ff047803 */ /* 0x000fe40000000000 */
[----:B0-----:R-:W-:Y:S01]  /*0150*/  I2FP.F32.S32 R6, R12 ;  /* 0x0000000c00067245 */ /* 0x001fe20000201400 */
[----:B------:R-:W-:-:S04]  /*0160*/  IMAD.MOV.U32 R5, RZ, RZ, R12 ;  /* 0x000000ffff057224 */ /* 0x000fc800078e000c */
[----:B------:R-:W-:-:S04]  /*0170*/  FFMA R11, R6, -1.5707962512969970703, R3 ;  /* 0xbfc90fda060b7823 */ /* 0x000fc80000000003 */
[----:B------:R-:W-:-:S04]  /*0180*/  FFMA R11, R6, -7.5497894158615963534e-08, R11 ;  /* 0xb3a22168060b7823 */ /* 0x000fc8000000000b */
[----:B------:R-:W-:-:S04]  /*0190*/  FFMA R6, R6, -5.3903029534742383927e-15, R11 ;  /* 0xa7c234c506067823 */ /* 0x000fc8000000000b */
[----:B------:R-:W-:Y:S01]  /*01a0*/  IMAD.MOV.U32 R0, RZ, RZ, R6 ;  /* 0x000000ffff007224 */ /* 0x000fe200078e0006 */
[----:B------:R-:W-:Y:S06]  /*01b0*/  @!P0 BRA `(.L_x_1) ;  /* 0x0000000400808947 */ /* 0x000fec0003800000 */
[----:B------:R-:W-:-:S13]  /*01c0*/  FSETP.NEU.AND P0, PT, |R3|, +INF , PT ;  /* 0x7f8000000300780b */ /* 0x000fda0003f0d200 */
[----:B------:R-:W-:Y:S01]  /*01d0*/  @!P0 FMUL R0, RZ, R3 ;  /* 0x00000003ff008220 */ /* 0x000fe20000400000 */
[----:B------:R-:W-:Y:S01]  /*01e0*/  @!P0 IMAD.MOV.U32 R12, RZ, RZ, RZ ;  /* 0x000000ffff0c8224 */ /* 0x000fe200078e00ff */
[----:B------:R-:W-:Y:S06]  /*01f0*/  @!P0 BRA `(.L_x_1) ;  /* 0x0000000400708947 */ /* 0x000fec0003800000 */
[----:B------:R-:W-:Y:S01]  /*0200*/  IMAD.SHL.U32 R4, R3, 0x100, RZ ;  /* 0x0000010003047824 */ /* 0x000fe200078e00ff */
[----:B------:R-:W0:Y:S01]  /*0210*/  LDCU.64 UR8, c[0x4][URZ] ;  /* 0x01000000ff0877ac */ /* 0x000e220008000a00 */
[----:B------:R-:W-:Y:S02]  /*0220*/  IMAD.MOV.U32 R0, RZ, RZ, RZ ;  /* 0x000000ffff007224 */ /* 0x000fe400078e00ff */
[----:B------:R-:W-:Y:S01]  /*0230*/  IMAD.MOV.U32 R12, RZ, RZ, RZ ;  /* 0x000000ffff0c7224 */ /* 0x000fe200078e00ff */
[----:B------:R-:W-:Y:S01]  /*0240*/  LOP3.LUT R7, R4, 0x80000000, RZ, 0xfc, !PT ;  /* 0x8000000004077812 */ /* 0x000fe200078efcff */
[----:B------:R-:W-:Y:S01]  /*0250*/  UMOV UR5, URZ ;  /* 0x000000ff00057c82 */ /* 0x000fe20008000000 */
[----:B------:R-:W-:-:S05]  /*0260*/  UMOV UR4, URZ ;  /* 0x000000ff00047c82 */ /* 0x000fca0008000000 */
.L_x_2:
[----:B0-----:R-:W-:Y:S01]  /*0270*/  MOV R10, UR8 ;  /* 0x00000008000a7c02 */ /* 0x001fe20008000f00 */
[----:B------:R-:W-:-:S05]  /*0280*/  IMAD.U32 R11, RZ, RZ, UR9 ;  /* 0x00000009ff0b7e24 */ /* 0x000fca000f8e00ff */
[----:B------:R-:W2:Y:S01]  /*0290*/  LDG.E.CONSTANT R8, desc[UR6][R10.64] ;  /* 0x000000060a087981 */ /* 0x000ea2000c1e9900 */
[----:B------:R-:W-:Y:S01]  /*02a0*/  UIADD3 UR4, UPT, UPT, UR4, 0x1, URZ ;  /* 0x0000000104047890 */ /* 0x000fe2000fffe0ff */
[C---:B------:R-:W-:Y:S01]  /*02b0*/  ISETP.EQ.AND P0, PT, R12.reuse, RZ, PT ;  /* 0x000000ff0c00720c */ /* 0x040fe20003f02270 */
[----:B------:R-:W-:Y:S01]  /*02c0*/  UIADD3 UR8, UP1, UPT, UR8, 0x4, URZ ;  /* 0x0000000408087890 */ /* 0x000fe2000ff3e0ff */
[C---:B------:R-:W-:Y:S01]  /*02d0*/  ISETP.EQ.AND P1, PT, R12.reuse, 0x4, PT ;  /* 0x000000040c00780c */ /* 0x040fe20003f22270 */
[----:B------:R-:W-:Y:S01]  /*02e0*/  UISETP.NE.AND UP0, UPT, UR4, 0x6, UPT ;  /* 0x000000060400788c */ /* 0x000fe2000bf05270 */
[C---:B------:R-:W-:Y:S01]  /*02f0*/  ISETP.EQ.AND P3, PT, R12.reuse, 0xc, PT ;  /* 0x0000000c0c00780c */ /* 0x040fe20003f62270 */
[----:B------:R-:W-:Y:S01]  /*0300*/  UIADD3.X UR9, UPT, UPT, URZ, UR9, URZ, UP1, !UPT ;  /* 0x00000009ff097290 */ /* 0x000fe20008ffe4ff */
[C---:B------:R-:W-:Y:S02]  /*0310*/  ISETP.EQ.AND P4, PT, R12.reuse, 0x10, PT ;  /* 0x000000100c00780c */ /* 0x040fe40003f82270 */
[----:B------:R-:W-:Y:S01]  /*0320*/  ISETP.EQ.AND P5, PT, R12, 0x14, PT ;  /* 0x000000140c00780c */ /* 0x000fe20003fa2270 */
[----:B--2---:R-:W-:-:S03]  /*0330*/  IMAD.WIDE.U32 R8, R8, R7, RZ ;  /* 0x0000000708087225 */ /* 0x004fc600078e00ff */
[----:B------:R-:W-:-:S04]  /*0340*/  IADD3 R8, P2, PT, R8, R0, RZ ;  /* 0x0000000008087210 */ /* 0x000fc80007f5e0ff */
[----:B------:R-:W-:Y:S01]  /*0350*/  IADD3.X R0, PT, PT, R9, UR5, RZ, P2, !PT ;  /* 0x0000000509007c10 */ /* 0x000fe200097fe4ff */
[--C-:B------:R-:W-:Y:S01]  /*0360*/  @P0 IMAD.MOV.U32 R4, RZ, RZ, R8.reuse ;  /* 0x000000ffff040224 */ /* 0x100fe200078e0008 */
[C---:B------:R-:W-:Y:S01]  /*0370*/  ISETP.EQ.AND P2, PT, R12.reuse, 0x8, PT ;  /* 0x000000080c00780c */ /* 0x040fe20003f42270 */
[--C-:B------:R-:W-:Y:S01]  /*0380*/  @P1 IMAD.MOV.U32 R14, RZ, RZ, R8.reuse ;  /* 0x000000ffff0e1224 */ /* 0x100fe200078e0008 */
[----:B------:R-:W-:Y:S01]  /*0390*/  @P4 MOV R17, R8 ;  /* 0x0000000800114202 */ /* 0x000fe20000000f00 */
[--C-:B------:R-:W-:Y:S02]  /*03a0*/  @P3 IMAD.MOV.U32 R16, RZ, RZ, R8.reuse ;  /* 0x000000ffff103224 */ /* 0x100fe400078e0008 */
[----:B------:R-:W-:Y:S02]  /*03b0*/  @P5 IMAD.MOV.U32 R18, RZ, RZ, R8 ;  /* 0x000000ffff125224 */ /* 0x000fe400078e0008 */
[----:B------:R-:W-:-:S06]  /*03c0*/  VIADD R12, R12, 0x4 ;  /* 0x000000040c0c7836 */ /* 0x000fcc0000000000 */
[----:B------:R-:W-:Y:S01]  /*03d0*/  @P2 IMAD.MOV.U32 R15, RZ, RZ, R8 ;  /* 0x000000ffff0f2224 */ /* 0x000fe200078e0008 */
[----:B------:R-:W-:Y:S06]  /*03e0*/  BRA.U UP0, `(.L_x_2) ;  /* 0xfffffffd00a07547 */ /* 0x000fec000b83ffff */
[----:B------:R-:W-:Y:S01]  /*03f0*/  SHF.R.U32.HI R7, RZ, 0x17, R3 ;  /* 0x00000017ff077819 */ /* 0x000fe20000011603 */
[----:B------:R-:W-:Y:S03]  /*0400*/  BSSY.RECONVERGENT B1, `(.L_x_3) ;  /* 0x0000029000017945 */ /* 0x000fe60003800200 */
[C---:B------:R-:W-:Y:S02]  /*0410*/  LOP3.LUT R8, R7.reuse, 0xe0, RZ, 0xc0, !PT ;  /* 0x000000e007087812 */ /* 0x040fe400078ec0ff */
[----:B------:R-:W-:-:S03]  /*0420*/  LOP3.LUT P6, RZ, R7, 0x1f, RZ, 0xc0, !PT ;  /* 0x0000001f07ff7812 */ /* 0x000fc600078cc0ff */
[----:B------:R-:W-:-:S05]  /*0430*/  VIADD R8, R8, 0xffffff80 ;  /* 0xffffff8008087836 */ /* 0x000fca0000000000 */
[----:B------:R-:W-:-:S05]  /*0440*/  SHF.R.U32.HI R8, RZ, 0x5, R8 ;  /* 0x00000005ff087819 */ /* 0x000fca0000011608 */
[----:B------:R-:W-:-:S05]  /*0450*/  IMAD.U32 R10, R8, -0x4, RZ ;  /* 0xfffffffc080a7824 */ /* 0x000fca00078e00ff */
[C---:B------:R-:W-:Y:S02]  /*0460*/  ISETP.EQ.AND P3, PT, R10.reuse, -0x18, PT ;  /* 0xffffffe80a00780c */ /* 0x040fe40003f62270 */
[C---:B------:R-:W-:Y:S02]  /*0470*/  ISETP.EQ.AND P4, PT, R10.reuse, -0x14, PT ;  /* 0xffffffec0a00780c */ /* 0x040fe40003f82270 */
[C---:B------:R-:W-:Y:S02]  /*0480*/  ISETP.EQ.AND P0, PT, R10.reuse, -0x10, PT ;  /* 0xfffffff00a00780c */ /* 0x040fe40003f02270 */
[C---:B------:R-:W-:Y:S02]  /*0490*/  ISETP.EQ.AND P1, PT, R10.reuse, -0xc, PT ;  /* 0xfffffff40a00780c */ /* 0x040fe40003f22270 */
[C---:B------:R-:W-:Y:S02]  /*04a0*/  ISETP.EQ.AND P2, PT, R10.reuse, -0x8, PT ;  /* 0xfffffff80a00780c */ /* 0x040fe40003f42270 */
[----:B------:R-:W-:-:S03]  /*04b0*/  ISETP.EQ.AND P5, PT, R10, 0x4, PT ;  /* 0x000000040a00780c */ /* 0x000fc60003fa2270 */
[----:B------:R-:W-:Y:S01]  /*04c0*/  @P3 IMAD.MOV.U32 R8, RZ, RZ, R4 ;  /* 0x000000ffff083224 */ /* 0x000fe200078e0004 */
[C---:B------:R-:W-:Y:S01]  /*04d0*/  ISETP.EQ.AND P3, PT, R10.reuse, -0x4, PT ;  /* 0xfffffffc0a00780c */ /* 0x040fe20003f62270 */
[----:B------:R-:W-:Y:S01]  /*04e0*/  @P4 IMAD.MOV.U32 R8, RZ, RZ, R14 ;  /* 0x000000ffff084224 */ /* 0x000fe200078e000e */
[----:B------:R-:W-:Y:S01]  /*04f0*/  @P4 MOV R9, R4 ;  /* 0x0000000400094202 */ /* 0x000fe20000000f00 */
[----:B------:R-:W-:Y:S01]  /*0500*/  @P0 IMAD.MOV.U32 R8, RZ, RZ, R15 ;  /* 0x000000ffff080224 */ /* 0x000fe200078e000f */
[----:B------:R-:W-:Y:S01]  /*0510*/  ISETP.EQ.AND P4, PT, R10, RZ, PT ;  /* 0x000000ff0a00720c */ /* 0x000fe20003f82270 */
[----:B------:R-:W-:Y:S02]  /*0520*/  @P1 IMAD.MOV.U32 R8, RZ, RZ, R16 ;  /* 0x000000ffff081224 */ /* 0x000fe400078e0010 */
[----:B------:R-:W-:Y:S02]  /*0530*/  @P2 IMAD.MOV.U32 R8, RZ, RZ, R17 ;  /* 0x000000ffff082224 */ /* 0x000fe400078e0011 */
[----:B------:R-:W-:-:S02]  /*0540*/  @P0 IMAD.MOV.U32 R9, RZ, RZ, R14 ;  /* 0x000000ffff090224 */ /* 0x000fc400078e000e */
[----:B------:R-:W-:Y:S01]  /*0550*/  @P1 IMAD.MOV.U32 R9, RZ, RZ, R15 ;  /* 0x000000ffff091224 */ /* 0x000fe200078e000f */
[----:B------:R-:W-:Y:S01]  /*0560*/  @P2 MOV R9, R16 ;  /* 0x0000001000092202 */ /* 0x000fe20000000f00 */
[----:B------:R-:W-:Y:S02]  /*0570*/  @P3 IMAD.MOV.U32 R8, RZ, RZ, R18 ;  /* 0x000000ffff083224 */ /* 0x000fe400078e0012 */
[----:B------:R-:W-:Y:S02]  /*0580*/  @P3 IMAD.MOV.U32 R9, RZ, RZ, R17 ;  /* 0x000000ffff093224 */ /* 0x000fe400078e0011 */
[----:B------:R-:W-:Y:S02]  /*0590*/  @P4 IMAD.MOV.U32 R8, RZ, RZ, R0 ;  /* 0x000000ffff084224 */ /* 0x000fe400078e0000 */
[----:B------:R-:W-:Y:S01]  /*05a0*/  @P4 IMAD.MOV.U32 R9, RZ, RZ, R18 ;  /* 0x000000ffff094224 */ /* 0x000fe200078e0012 */
[----:B------:R-:W-:Y:S01]  /*05b0*/  @P5 MOV R9, R0 ;  /* 0x0000000000095202 */ /* 0x000fe20000000f00 */
[----:B------:R-:W-:Y:S01]  /*05c0*/  IMAD.MOV.U32 R12, RZ, RZ, R8 ;  /* 0x000000ffff0c7224 */ /* 0x000fe200078e0008 */
[----:B------:R-:W-:Y:S06]  /*05d0*/  @!P6 BRA `(.L_x_4) ;  /* 0x00000000002ce947 */ /* 0x000fec0003800000 */
[----:B------:R-:W-:Y:S01]  /*05e0*/  @P0 IMAD.MOV.U32 R8, RZ, RZ, R4 ;  /* 0x000000ffff080224 */ /* 0x000fe200078e0004 */
[----:B------:R-:W-:Y:S01]  /*05f0*/  ISETP.EQ.AND P0, PT, R10, 0x8, PT ;  /* 0x000000080a00780c */ /* 0x000fe20003f02270 */
[----:B------:R-:W-:Y:S01]  /*0600*/  @P1 IMAD.MOV.U32 R8, RZ, RZ, R14 ;  /* 0x000000ffff081224 */ /* 0x000fe200078e000e */
[----:B------:R-:W-:Y:S01]  /*0610*/  LOP3.LUT R7, R7, 0x1f, RZ, 0xc0, !PT ;  /* 0x0000001f07077812 */ /* 0x000fe200078ec0ff */
[----:B------:R-:W-:Y:S02]  /*0620*/  @P2 IMAD.MOV.U32 R8, RZ, RZ, R15 ;  /* 0x000000ffff082224 */ /* 0x000fe400078e000f */
[----:B------:R-:W-:Y:S01]  /*0630*/  @P3 IMAD.MOV.U32 R8, RZ, RZ, R16 ;  /* 0x000000ffff083224 */ /* 0x000fe200078e0010 */
[----:B------:R-:W-:Y:S01]  /*0640*/  @P4 MOV R8, R17 ;  /* 0x0000001100084202 */ /* 0x000fe20000000f00 */
[----:B------:R-:W-:Y:S01]  /*0650*/  @P5 IMAD.MOV.U32 R8, RZ, RZ, R18 ;  /* 0x000000ffff085224 */ /* 0x000fe200078e0012 */
[----:B------:R-:W-:-:S05]  /*0660*/  SHF.L.W.U32.HI R12, R9, R7, R12 ;  /* 0x00000007090c7219 */ /* 0x000fca0000010e0c */
[----:B------:R-:W-:-:S05]  /*0670*/  @P0 IMAD.MOV.U32 R8, RZ, RZ, R0 ;  /* 0x000000ffff080224 */ /* 0x000fca00078e0000 */
[----:B------:R-:W-:-:S07]  /*0680*/  SHF.L.W.U32.HI R9, R8, R7, R9 ;  /* 0x0000000708097219 */ /* 0x000fce0000010e09 */
.L_x_4:
[----:B------:R-:W-:Y:S05]  /*0690*/  BSYNC.RECONVERGENT B1 ;  /* 0x0000000000017941 */ /* 0x000fea0003800200 */
.L_x_3:
[C---:B------:R-:W-:Y:S01]  /*06a0*/  SHF.L.W.U32.HI R0, R9.reuse, 0x2, R12 ;  /* 0x0000000209007819 */ /* 0x040fe20000010e0c */
[----:B------:R-:W-:Y:S01]  /*06b0*/  IMAD.SHL.U32 R9, R9, 0x4, RZ ;  /* 0x0000000409097824 */ /* 0x000fe200078e00ff */
[----:B------:R-:W-:Y:S01]  /*06c0*/  UMOV UR4, 0x54442d19 ;  /* 0x54442d1900047882 */ /* 0x000fe20000000000 */
[----:B------:R-:W-:Y:S01]  /*06d0*/  UMOV UR5, 0x3bf921fb ;  /* 0x3bf921fb00057882 */ /* 0x000fe20000000000 */
[----:B------:R-:W-:Y:S02]  /*06e0*/  SHF.R.S32.HI R7, RZ, 0x1f, R0 ;  /* 0x0000001fff077819 */ /* 0x000fe40000011400 */
[----:B------:R-:W-:Y:S02]  /*06f0*/  ISETP.GE.AND P0, PT, R3, RZ, PT ;  /* 0x000000ff0300720c */ /* 0x000fe40003f06270 */
[C---:B------:R-:W-:Y:S02]  /*0700*/  LOP3.LUT R10, R7.reuse, R9, RZ, 0x3c, !PT ;  /* 0x00000009070a7212 */ /* 0x040fe400078e3cff */
[----:B------:R-:W-:-:S02]  /*0710*/  LOP3.LUT R11, R7, R0, RZ, 0x3c, !PT ;  /* 0x00000000070b7212 */ /* 0x000fc400078e3cff */
[----:B------:R-:W-:Y:S02]  /*0720*/  SHF.R.U32.HI R12, RZ, 0x1e, R12 ;  /* 0x0000001eff0c7819 */ /* 0x000fe4000001160c */
[----:B------:R-:W0:Y:S01]  /*0730*/  I2F.F64.S64 R8, R10 ;  /* 0x0000000a00087312 */ /* 0x000e220000301c00 */
[C---:B------:R-:W-:Y:S02]  /*0740*/  LOP3.LUT R7, R0.reuse, R3, RZ, 0x3c, !PT ;  /* 0x0000000300077212 */ /* 0x040fe400078e3cff */
[----:B------:R-:W-:Y:S02]  /*0750*/  LEA.HI R12, R0, R12, RZ, 0x1 ;  /* 0x0000000c000c7211 */ /* 0x000fe400078f08ff */
[----:B------:R-:W-:-:S03]  /*0760*/  ISETP.GE.AND P1, PT, R7, RZ, PT ;  /* 0x000000ff0700720c */ /* 0x000fc60003f26270 */
[----:B------:R-:W-:-:S04]  /*0770*/  IMAD.MOV R0, RZ, RZ, -R12 ;  /* 0x000000ffff007224 */ /* 0x000fc800078e0a0c */
[----:B------:R-:W-:Y:S01]  /*0780*/  @!P0 IMAD.MOV.U32 R12, RZ, RZ, R0 ;  /* 0x000000ffff0c8224 */ /* 0x000fe200078e0000 */
[----:B0-----:R-:W-:-:S10]  /*0790*/  DMUL R8, R8, UR4 ;  /* 0x0000000408087c28 */ /* 0x001fd40008000000 */
[----:B------:R-:W0:Y:S02]  /*07a0*/  F2F.F32.F64 R8, R8 ;  /* 0x0000000800087310 */ /* 0x000e240000301000 */
[----:B0-----:R-:W-:-:S07]  /*07b0*/  FSEL R0, -R8, R8, !P1 ;  /* 0x0000000808007208 */ /* 0x001fce0004800100 */
.L_x_1:
[----:B------:R-:W-:Y:S05]  /*07c0*/  BSYNC.RECONVERGENT B0 ;  /* 0x0000000000007941 */ /* 0x000fea0003800200 */
.L_x_0:
[----:B------:R-:W-:Y:S01]  /*07d0*/  MOV R7, 0x37cbac00 ;  /* 0x37cbac0000077802 */ /* 0x000fe20000000f00 */
[----:B------:R-:W-:Y:S01]  /*07e0*/  FMUL R8, R0, R0 ;  /* 0x0000000000087220 */ /* 0x000fe20000400000 */
[----:B------:R-:W-:Y:S01]  /*07f0*/  LOP3.LUT R10, R12, 0x1, RZ, 0xc0, !PT ;  /* 0x000000010c0a7812 */ /* 0x000fe200078ec0ff */
[----:B------:R-:W-:Y:S01]  /*0800*/  IMAD.MOV.U32 R11, RZ, RZ, 0x3c0885e4 ;  /* 0x3c0885e4ff0b7424 */ /* 0x000fe200078e00ff */
[----:B------:R-:W-:Y:S01]  /*0810*/  FSETP.GE.AND P2, PT, |R3|, 105615, PT ;  /* 0x47ce47800300780b */ /* 0x000fe20003f46200 */
[----:B------:R-:W-:Y:S01]  /*0820*/  FFMA R9, R8, R7, -0.0013887860113754868507 ;  /* 0xbab607ed08097423 */ /* 0x000fe20000000007 */
[----:B------:R-:W-:Y:S01]  /*0830*/  ISETP.NE.U32.AND P0, PT, R10, 0x1, PT ;  /* 0x000000010a00780c */ /* 0x000fe20003f05070 */
[----:B------:R-:W-:Y:S01]  /*0840*/  VIADD R12, R12, 0x1 ;  /* 0x000000010c0c7836 */ /* 0x000fe20000000000 */
[----:B------:R-:W-:Y:S01]  /*0850*/  BSSY.RECONVERGENT B0, `(.L_x_5) ;  /* 0x000006c000007945 */ /* 0x000fe20003800200 */
[----:B------:R-:W-:Y:S01]  /*0860*/  IMAD.MOV.U32 R10, RZ, RZ, 0x3e2aaaa8 ;  /* 0x3e2aaaa8ff0a7424 */ /* 0x000fe200078e00ff */
[----:B------:R-:W-:-:S02]  /*0870*/  FSEL R9, R9, -0.00019574658654164522886, P0 ;  /* 0xb94d415309097808 */ /* 0x000fc40000000000 */
[----:B------:R-:W-:Y:S02]  /*0880*/  FSEL R11, R11, 0.041666727513074874878, !P0 ;  /* 0x3d2aaabb0b0b7808 */ /* 0x000fe40004000000 */
[----:B------:R-:W-:Y:S02]  /*0890*/  FSEL R0, R0, 1, !P0 ;  /* 0x3f80000000007808 */ /* 0x000fe40004000000 */
[----:B------:R-:W-:Y:S01]  /*08a0*/  LOP3.LUT P1, RZ, R12, 0x2, RZ, 0xc0, !PT ;  /* 0x000000020cff7812 */ /* 0x000fe2000782c0ff */
[----:B------:R-:W-:Y:S01]  /*08b0*/  FFMA R11, R8, R9, R11 ;  /* 0x00000009080b7223 */ /* 0x000fe2000000000b */
[----:B------:R-:W-:Y:S01]  /*08c0*/  FSEL R10, -R10, -0.4999999701976776123, !P0 ;  /* 0xbeffffff0a0a7808 */ /* 0x000fe20004000100 */
[----:B------:R-:W-:-:S04]  /*08d0*/  FFMA R9, R8, R0, RZ ;  /* 0x0000000008097223 */ /* 0x000fc800000000ff */
[----:B------:R-:W-:-:S04]  /*08e0*/  FFMA R8, R8, R11, R10 ;  /* 0x0000000b08087223 */ /* 0x000fc8000000000a */
[----:B------:R-:W-:-:S04]  /*08f0*/  FFMA R8, R9, R8, R0 ;  /* 0x0000000809087223 */ /* 0x000fc80000000000 */
[----:B------:R-:W-:Y:S01]  /*0900*/  @P1 FADD R8, RZ, -R8 ;  /* 0x80000008ff081221 */ /* 0x000fe20000000000 */
[----:B------:R-:W-:Y:S06]  /*0910*/  @!P2 BRA `(.L_x_6) ;  /* 0x00000004007ca947 */ /* 0x000fec0003800000 */
[----:B------:R-:W-:-:S13]  /*0920*/  FSETP.NEU.AND P0, PT, |R3|, +INF , PT ;  /* 0x7f8000000300780b */ /* 0x000fda0003f0d200 */
[----:B------:R-:W-:Y:S01]  /*0930*/  @!P0 FMUL R6, RZ, R3 ;  /* 0x00000003ff068220 */ /* 0x000fe20000400000 */
[----:B------:R-:W-:Y:S01]  /*0940*/  @!P0 IMAD.MOV.U32 R5, RZ, RZ, RZ ;  /* 0x000000ffff058224 */ /* 0x000fe200078e00ff */
[----:B------:R-:W-:Y:S06]  /*0950*/  @!P0 BRA `(.L_x_6) ;  /* 0x00000004006c8947 */ /* 0x000fec0003800000 */
[----:B------:R-:W-:Y:S02]  /*0960*/  IMAD.SHL.U32 R5, R3, 0x100, RZ ;  /* 0x0000010003057824 */ /* 0x000fe400078e00ff */
[----:B------:R-:W-:Y:S02]  /*0970*/  HFMA2 R0, -RZ, RZ, 0, 0 ;  /* 0x00000000ff007431 */ /* 0x000fe400000001ff */
[----:B------:R-:W-:Y:S01]  /*0980*/  IMAD.MOV.U32 R6, RZ, RZ, RZ ;  /* 0x000000ffff067224 */ /* 0x000fe200078e00ff */
[----:B------:R-:W0:Y:S01]  /*0990*/  LDCU.64 UR8, c[0x4][URZ] ;  /* 0x01000000ff0877ac */ /* 0x000e220008000a00 */
[----:B------:R-:W-:Y:S01]  /*09a0*/  LOP3.LUT R9, R5, 0x80000000, RZ, 0xfc, !PT ;  /* 0x8000000005097812 */ /* 0x000fe200078efcff */
[----:B------:R-:W-:Y:S01]  /*09b0*/  UMOV UR5, URZ ;  /* 0x000000ff00057c82 */ /* 0x000fe20008000000 */
[----:B------:R-:W-:-:S05]  /*09c0*/  UMOV UR4, URZ ;  /* 0x000000ff00047c82 */ /* 0x000fca0008000000 */
.L_x_7:
[----:B0-----:R-:W-:Y:S02]  /*09d0*/  IMAD.U32 R12, RZ, RZ, UR8 ;  /* 0x00000008ff0c7e24 */ /* 0x001fe4000f8e00ff */
        /* <DEDUP_REMOVED lines=10> */
[----:B------:R-:W-:-:S02]  /*0a80*/  ISETP.EQ.AND P4, PT, R6, 0x10, PT ;  /* 0x000000100600780c */ /* 0x000fc40003f82270 */
[C---:B------:R-:W-:Y:S01]  /*0a90*/  ISETP.EQ.AND P5, PT, R6.reuse, 0x14, PT ;  /* 0x000000140600780c */ /* 0x040fe20003fa2270 */
[----:B------:R-:W-:Y:S02]  /*0aa0*/  VIADD R6, R6, 0x4 ;  /* 0x0000000406067836 */ /* 0x000fe40000000000 */
[----:B--2---:R-:W-:-:S03]  /*0ab0*/  IMAD.WIDE.U32 R10, R10, R9, RZ ;  /* 0x000000090a0a7225 */ /* 0x004fc600078e00ff */
[----:B------:R-:W-:-:S04]  /*0ac0*/  IADD3 R5, P6, PT, R10, R0, RZ ;  /* 0x000000000a057210 */ /* 0x000fc80007fde0ff */
[----:B------:R-:W-:Y:S01]  /*0ad0*/  IADD3.X R0, PT, PT, R11, UR5, RZ, P6, !PT ;  /* 0x000000050b007c10 */ /* 0x000fe2000b7fe4ff */
[--C-:B------:R-:W-:Y:S01]  /*0ae0*/  @P0 IMAD.MOV.U32 R4, RZ, RZ, R5.reuse ;  /* 0x000000ffff040224 */ /* 0x100fe200078e0005 */
[----:B------:R-:W-:Y:S01]  /*0af0*/  @P2 MOV R15, R5 ;  /* 0x00000005000f2202 */ /* 0x000fe20000000f00 */
[--C-:B------:R-:W-:Y:S02]  /*0b00*/  @P1 IMAD.MOV.U32 R14, RZ, RZ, R5.reuse ;  /* 0x000000ffff0e1224 */ /* 0x100fe400078e0005 */
[--C-:B------:R-:W-:Y:S02]  /*0b10*/  @P3 IMAD.MOV.U32 R16, RZ, RZ, R5.reuse ;  /* 0x000000ffff103224 */ /* 0x100fe400078e0005 */
[--C-:B------:R-:W-:Y:S02]  /*0b20*/  @P4 IMAD.MOV.U32 R17, RZ, RZ, R5.reuse ;  /* 0x000000ffff114224 */ /* 0x100fe400078e0005 */
[----:B------:R-:W-:Y:S01]  /*0b30*/  @P5 IMAD.MOV.U32 R18, RZ, RZ, R5 ;  /* 0x000000ffff125224 */ /* 0x000fe200078e0005 */
[----:B------:R-:W-:Y:S06]  /*0b40*/  BRA.U UP0, `(.L_x_7) ;  /* 0xfffffffd00a07547 */ /* 0x000fec000b83ffff */
[----:B------:R-:W-:Y:S01]  /*0b50*/  SHF.R.U32.HI R10, RZ, 0x17, R3 ;  /* 0x00000017ff0a7819 */ /* 0x000fe20000011603 */
[----:B------:R-:W-:Y:S03]  /*0b60*/  BSSY.RECONVERGENT B1, `(.L_x_8) ;  /* 0x0000028000017945 */ /* 0x000fe60003800200 */
[C---:B------:R-:W-:Y:S02]  /*0b70*/  LOP3.LUT R5, R10.reuse, 0xe0, RZ, 0xc0, !PT ;  /* 0x000000e00a057812 */ /* 0x040fe400078ec0ff */
[----:B------:R-:W-:-:S03]  /*0b80*/  LOP3.LUT P6, RZ, R10, 0x1f, RZ, 0xc0, !PT ;  /* 0x0000001f0aff7812 */ /* 0x000fc600078cc0ff */
[----:B------:R-:W-:-:S05]  /*0b90*/  VIADD R5, R5, 0xffffff80 ;  /* 0xffffff8005057836 */ /* 0x000fca0000000000 */
[----:B------:R-:W-:-:S04]  /*0ba0*/  SHF.R.U32.HI R5, RZ, 0x5, R5 ;  /* 0x00000005ff057819 */ /* 0x000fc80000011605 */
[----:B------:R-:W-:-:S04]  /*0bb0*/  LEA R11, -R5, RZ, 0x2 ;  /* 0x000000ff050b7211 */ /* 0x000fc800078e11ff */
[C---:B------:R-:W-:Y:S02]  /*0bc0*/  ISETP.EQ.AND P3, PT, R11.reuse, -0x18, PT ;  /* 0xffffffe80b00780c */ /* 0x040fe40003f62270 */
[C---:B------:R-:W-:Y:S02]  /*0bd0*/  ISETP.EQ.AND P4, PT, R11.reuse, -0x14, PT ;  /* 0xffffffec0b00780c */ /* 0x040fe40003f82270 */
[C---:B------:R-:W-:Y:S02]  /*0be0*/  ISETP.EQ.AND P2, PT, R11.reuse, -0x10, PT ;  /* 0xfffffff00b00780c */ /* 0x040fe40003f42270 */
[C---:B------:R-:W-:Y:S02]  /*0bf0*/  ISETP.EQ.AND P1, PT, R11.reuse, -0xc, PT ;  /* 0xfffffff40b00780c */ /* 0x040fe40003f22270 */
[C---:B------:R-:W-:Y:S02]  /*0c00*/  ISETP.EQ.AND P0, PT, R11.reuse, -0x8, PT ;  /* 0xfffffff80b00780c */ /* 0x040fe40003f02270 */
[----:B------:R-:W-:-:S03]  /*0c10*/  ISETP.EQ.AND P5, PT, R11, RZ, PT ;  /* 0x000000ff0b00720c */ /* 0x000fc60003fa2270 */
[--C-:B------:R-:W-:Y:S01]  /*0c20*/  @P3 IMAD.MOV.U32 R5, RZ, RZ, R4.reuse ;  /* 0x000000ffff053224 */ /* 0x100fe200078e0004 */
[C---:B------:R-:W-:Y:S01]  /*0c30*/  ISETP.EQ.AND P3, PT, R11.reuse, -0x4, PT ;  /* 0xfffffffc0b00780c */ /* 0x040fe20003f62270 */
[----:B------:R-:W-:Y:S02]  /*0c40*/  @P4 IMAD.MOV.U32 R6, RZ, RZ, R4 ;  /* 0x000000ffff064224 */ /* 0x000fe400078e0004 */
[----:B------:R-:W-:Y:S01]  /*0c50*/  @P4 IMAD.MOV.U32 R5, RZ, RZ, R14 ;  /* 0x000000ffff054224 */ /* 0x000fe200078e000e */
[----:B------:R-:W-:Y:S01]  /*0c60*/  ISETP.EQ.AND P4, PT, R11, 0x4, PT ;  /* 0x000000040b00780c */ /* 0x000fe20003f82270 */
        /* <DEDUP_REMOVED lines=10> */
[----:B------:R-:W-:-:S02]  /*0d10*/  @P4 IMAD.MOV.U32 R6, RZ, RZ, R0 ;  /* 0x000000ffff064224 */ /* 0x000fc400078e0000 */
[----:B------:R-:W-:Y:S01]  /*0d20*/  IMAD.MOV.U32 R9, RZ, RZ, R5 ;  /* 0x000000ffff097224 */ /* 0x000fe200078e0005 */
[----:B------:R-:W-:Y:S06]  /*0d30*/  @!P6 BRA `(.L_x_9) ;  /* 0x000000000028e947 */ /* 0x000fec0003800000 */
[----:B------:R-:W-:Y:S01]  /*0d40*/  @P1 IMAD.MOV.U32 R4, RZ, RZ, R14 ;  /* 0x000000ffff041224 */ /* 0x000fe200078e000e */
[----:B------:R-:W-:Y:S01]  /*0d50*/  LOP3.LUT R5, R10, 0x1f, RZ, 0xc0, !PT ;  /* 0x0000001f0a057812 */ /* 0x000fe200078ec0ff */
[----:B------:R-:W-:Y:S01]  /*0d60*/  @P0 IMAD.MOV.U32 R4, RZ, RZ, R15 ;  /* 0x000000ffff040224 */ /* 0x000fe200078e000f */
[----:B------:R-:W-:Y:S02]  /*0d70*/  ISETP.EQ.AND P0, PT, R11, 0x8, PT ;  /* 0x000000080b00780c */ /* 0x000fe40003f02270 */
[----:B------:R-:W-:Y:S01]  /*0d80*/  @P3 MOV R4, R16 ;  /* 0x0000001000043202 */ /* 0x000fe20000000f00 */
[----:B------:R-:W-:Y:S01]  /*0d90*/  @P5 IMAD.MOV.U32 R4, RZ, RZ, R17 ;  /* 0x000000ffff045224 */ /* 0x000fe200078e0011 */
[----:B------:R-:W-:Y:S01]  /*0da0*/  SHF.L.W.U32.HI R9, R6, R5, R9 ;  /* 0x0000000506097219 */ /* 0x000fe20000010e09 */
[----:B------:R-:W-:-:S08]  /*0db0*/  @P4 IMAD.MOV.U32 R4, RZ, RZ, R18 ;  /* 0x000000ffff044224 */ /* 0x000fd000078e0012 */
[----:B------:R-:W-:-:S05]  /*0dc0*/  @P0 IMAD.MOV.U32 R4, RZ, RZ, R0 ;  /* 0x000000ffff040224 */ /* 0x000fca00078e0000 */
[----:B------:R-:W-:-:S07]  /*0dd0*/  SHF.L.W.U32.HI R6, R4, R5, R6 ;  /* 0x0000000504067219 */ /* 0x000fce0000010e06 */
.L_x_9:
[----:B------:R-:W-:Y:S05]  /*0de0*/  BSYNC.RECONVERGENT B1 ;  /* 0x0000000000017941 */ /* 0x000fea0003800200 */
.L_x_8:
        /* <DEDUP_REMOVED lines=8> */
[----:B------:R-:W-:Y:S02]  /*0e70*/  LOP3.LUT R3, R0, R3, RZ, 0x3c, !PT ;  /* 0x0000000300037212 */ /* 0x000fe400078e3cff */
[----:B------:R-:W0:Y:S02]  /*0e80*/  I2F.F64.S64 R4, R12 ;  /* 0x0000000c00047312 */ /* 0x000e240000301c00 */
[----:B------:R-:W-:Y:S01]  /*0e90*/  ISETP.GE.AND P0, PT, R3, RZ, PT ;  /* 0x000000ff0300720c */ /* 0x000fe20003f06270 */
[----:B0-----:R-:W-:Y:S01]  /*0ea0*/  DMUL R10, R4, UR4 ;  /* 0x00000004040a7c28 */ /* 0x001fe20008000000 */
[----:B------:R-:W-:-:S04]  /*0eb0*/  SHF.R.U32.HI R5, RZ, 0x1e, R9 ;  /* 0x0000001eff057819 */ /* 0x000fc80000011609 */
[----:B------:R-:W-:-:S05]  /*0ec0*/  LEA.HI R5, R0, R5, RZ, 0x1 ;  /* 0x0000000500057211 */ /* 0x000fca00078f08ff */
[----:B------:R-:W0:Y:S01]  /*0ed0*/  F2F.F32.F64 R10, R10 ;  /* 0x0000000a000a7310 */ /* 0x000e220000301000 */
[----:B------:R-:W-:-:S05]  /*0ee0*/  IMAD.MOV R0, RZ, RZ, -R5 ;  /* 0x000000ffff007224 */ /* 0x000fca00078e0a05 */
[----:B------:R-:W-:Y:S02]  /*0ef0*/  @!P1 MOV R5, R0 ;  /* 0x0000000000059202 */ /* 0x000fe40000000f00 */
[----:B0-----:R-:W-:-:S07]  /*0f00*/  FSEL R6, -R10, R10, !P0 ;  /* 0x0000000a0a067208 */ /* 0x001fce0004000100 */
.L_x_6:
[----:B------:R-:W-:Y:S05]  /*0f10*/  BSYNC.RECONVERGENT B0 ;  /* 0x0000000000007941 */ /* 0x000fea0003800200 */
.L_x_5:
[----:B------:R-:W-:Y:S01]  /*0f20*/  FMUL R3, R6, R6 ;  /* 0x0000000606037220 */ /* 0x000fe20000400000 */
[----:B------:R-:W-:Y:S01]  /*0f30*/  LOP3.LUT R0, R5, 0x1, RZ, 0xc0, !PT ;  /* 0x0000000105007812 */ /* 0x000fe200078ec0ff */
[----:B------:R-:W-:Y:S01]  /*0f40*/  IMAD.MOV.U32 R4, RZ, RZ, 0x3d2aaabb ;  /* 0x3d2aaabbff047424 */ /* 0x000fe200078e00ff */
[----:B------:R-:W0:Y:S01]  /*0f50*/  LDC.64 R10, c[0x0][0x380] ;  /* 0x0000e000ff0a7b82 */ /* 0x000e220000000a00 */
[----:B------:R-:W-:Y:S01]  /*0f60*/  FFMA R7, R3, R7, -0.0013887860113754868507 ;  /* 0xbab607ed03077423 */ /* 0x000fe20000000007 */
[----:B------:R-:W-:Y:S01]  /*0f70*/  ISETP.NE.U32.AND P0, PT, R0, 0x1, PT ;  /* 0x000000010000780c */ /* 0x000fe20003f05070 */
[----:B------:R-:W-:Y:S01]  /*0f80*/  IMAD.MOV.U32 R9, RZ, RZ, RZ ;  /* 0x000000ffff097224 */ /* 0x000fe200078e00ff */
[----:B------:R-:W-:Y:S02]  /*0f90*/  LOP3.LUT P1, RZ, R5, 0x2, RZ, 0xc0, !PT ;  /* 0x0000000205ff7812 */ /* 0x000fe4000782c0ff */
[----:B------:R-:W-:Y:S01]  /*0fa0*/  FSEL R0, R7, -0.00019574658654164522886, !P0 ;  /* 0xb94d415307007808 */ /* 0x000fe20004000000 */
[----:B------:R-:W-:Y:S01]  /*0fb0*/  IMAD.MOV.U32 R7, RZ, RZ, 0x3effffff ;  /* 0x3effffffff077424 */ /* 0x000fe200078e00ff */
[----:B------:R-:W-:-:S04]  /*0fc0*/  FSEL R4, R4, 0.0083327032625675201416, !P0 ;  /* 0x3c0885e404047808 */ /* 0x000fc80004000000 */
[----:B------:R-:W-:Y:S01]  /*0fd0*/  FSEL R5, -R7, -0.16666662693023681641, !P0 ;  /* 0xbe2aaaa807057808 */ /* 0x000fe20004000100 */
[----:B------:R-:W-:Y:S01]  /*0fe0*/  FFMA R4, R3, R0, R4 ;  /* 0x0000000003047223 */ /* 0x000fe20000000004 */
[----:B------:R-:W-:-:S03]  /*0ff0*/  FSEL R0, R6, 1, P0 ;  /* 0x3f80000006007808 */ /* 0x000fc60000000000 */
[C---:B------:R-:W-:Y:S02]  /*1000*/  FFMA R4, R3.reuse, R4, R5 ;  /* 0x0000000403047223 */ /* 0x040fe40000000005 */
[----:B------:R-:W-:-:S04]  /*1010*/  FFMA R3, R3, R0, RZ ;  /* 0x0000000003037223 */ /* 0x000fc800000000ff */
[----:B------:R-:W-:Y:S01]  /*1020*/  FFMA R3, R3, R4, R0 ;  /* 0x0000000403037223 */ /* 0x000fe20000000000 */
[----:B0-----:R-:W-:-:S04]  /*1030*/  IMAD.WIDE R10, R2, 0x8, R10 ;  /* 0x00000008020a7825 */ /* 0x001fc800078e020a */
[----:B------:R-:W-:-:S04]  /*1040*/  @P1 FADD R3, RZ, -R3 ;  /* 0x80000003ff031221 */ /* 0x000fc80000000000 */
[----:B------:R-:W-:-:S05]  /*1050*/  FFMA R8, R3, -3, R8 ;  /* 0xc040000003087823 */ /* 0x000fca0000000008 */
[----:B------:R-:W-:Y:S01]  /*1060*/  STG.E.64 desc[UR6][R10.64], R8 ;  /* 0x000000080a007986 */ /* 0x000fe2000c101b06 */
[----:B------:R-:W-:Y:S05]  /*1070*/  EXIT ;  /* 0x000000000000794d */ /* 0x000fea0003800000 */
.L_x_10:
[----:B------:R-:W-:-:S00]  /*1080*/  BRA `(.L_x_10) ;  /* 0xfffffffc00fc7947 */ /* 0x000fc0000383ffff */
[----:B------:R-:W-:-:S00]  /*1090*/  NOP ;  /* 0x0000000000007918 */ /* 0x000fc00000000000 */
        /* <DEDUP_REMOVED lines=14> */
.L_x_11:


//--------------------- .nv.global.init           --------------------------
	.section	.nv.global.init,"aw",@progbits
	.align	4
.nv.global.init:
	.type		__cudart_i2opi_f,@object
	.size		__cudart_i2opi_f,(.L_0 - __cudart_i2opi_f)
__cudart_i2opi_f:
        /*0000*/ 	.byte	0x41, 0x90, 0x43, 0x3c, 0x99, 0x95, 0x62, 0xdb, 0xc0, 0xdd, 0x34, 0xf5, 0xd1, 0x57, 0x27, 0xfc
        /*0010*/ 	.byte	0x29, 0x15, 0x44, 0x4e, 0x6e, 0x83, 0xf9, 0xa2
.L_0:


//--------------------- .nv.shared.reserved.0     --------------------------
	.section	.nv.shared.reserved.0,"aw",@nobits
	.weak		__nv_reservedSMEM_offset_0_alias
	.size		__nv_reservedSMEM_offset_0_alias, 0, 64
	.other		__nv_reservedSMEM_offset_0_alias,@"STO_CUDA_RESERVED_SHARED STV_DEFAULT"
__nv_reservedSMEM_offset_0_alias:
	.zero		0
	.zero		64


//--------------------- .nv.constant0._Z9gInitDataP6float2S0_ --------------------------
	.section	.nv.constant0._Z9gInitDataP6float2S0_,"a",@progbits
	.sectionflags	@""
	.align	4
.nv.constant0._Z9gInitDataP6float2S0_:
	.zero		912


//--------------------- SYMBOLS --------------------------

	.type		.nv.reservedSmem.offset0,@object
	.size		.nv.reservedSmem.offset0,0x4
